//
// Generated by NVIDIA NVVM Compiler
//
// Compiler Build ID: CL-36424714
// Cuda compilation tools, release 13.0, V13.0.88
// Based on NVVM 20.0.0
//

.version 9.0
.target sm_100
.address_size 64

	// .globl	_Z6vecAddPfS_S_

.visible .entry _Z6vecAddPfS_S_(
	.param .u64 .ptr .align 1 _Z6vecAddPfS_S__param_0,
	.param .u64 .ptr .align 1 _Z6vecAddPfS_S__param_1,
	.param .u64 .ptr .align 1 _Z6vecAddPfS_S__param_2
)
{
	.reg .pred 	%p<2>;
	.reg .b32 	%r<2>;
	.reg .b32 	%f<4>;
	.reg .b64 	%rd<11>;

	ld.param.u64 	%rd1, [_Z6vecAddPfS_S__param_0];
	ld.param.u64 	%rd2, [_Z6vecAddPfS_S__param_1];
	ld.param.u64 	%rd3, [_Z6vecAddPfS_S__param_2];
	mov.u32 	%r1, %tid.x;
	setp.gt.u32 	%p1, %r1, 99;
	@%p1 bra 	$L__BB0_2;
	cvta.to.global.u64 	%rd4, %rd1;
	cvta.to.global.u64 	%rd5, %rd2;
	cvta.to.global.u64 	%rd6, %rd3;
	mul.wide.u32 	%rd7, %r1, 4;
	add.s64 	%rd8, %rd4, %rd7;
	ld.global.f32 	%f1, [%rd8];
	add.s64 	%rd9, %rd5, %rd7;
	ld.global.f32 	%f2, [%rd9];
	add.f32 	%f3, %f1, %f2;
	add.s64 	%rd10, %rd6, %rd7;
	st.global.f32 	[%rd10], %f3;
$L__BB0_2:
	ret;

}


// ===== COMPILED SASS (sm_100) =====

	.target	sm_100

	.elftype	@"ET_EXEC"


//--------------------- .note.nv.tkinfo           --------------------------
	.section	.note.nv.tkinfo,"",@"SHT_NOTE"
	.sectionflags	@"SHF_NOTE_NV_TKINFO"
	.tkinfo
        /*0018*/ 	.word	0x00000002
        /*0030*/ 	.string	""
        /*0030*/ 	.string	"ptxas"
        /*0030*/ 	.string	"Cuda compilation tools, release 13.0, V13.0.88"
        /*0030*/ 	.string	"Build cuda_13.0.r13.0/compiler.36424714_0"
        /*0030*/ 	.string	"-arch sm_100 -m 64 "



//--------------------- .note.nv.cuinfo           --------------------------
	.section	.note.nv.cuinfo,"",@"SHT_NOTE"
	.sectionflags	@"SHF_NOTE_NV_CUINFO"
        /*0018*/ 	.short	0x0002
        /*001a*/ 	.short	0x0064
        /*001c*/ 	.short	0x0082
	.zero		2


//--------------------- .nv.info                  --------------------------
	.section	.nv.info,"",@"SHT_CUDA_INFO"
	.align	4


	//----- nvinfo : EIATTR_REGCOUNT
	.align		4
        /*0000*/ 	.byte	0x04, 0x2f
        /*0002*/ 	.short	(.L_1 - .L_0)
	.align		4
.L_0:
        /*0004*/ 	.word	index@(_Z6vecAddPfS_S_)
        /*0008*/ 	.word	0x0000000c


	//----- nvinfo : EIATTR_FRAME_SIZE
	.align		4
.L_1:
        /*000c*/ 	.byte	0x04, 0x11
        /*000e*/ 	.short	(.L_3 - .L_2)
	.align		4
.L_2:
        /*0010*/ 	.word	index@(_Z6vecAddPfS_S_)
        /*0014*/ 	.word	0x00000000


	//----- nvinfo : EIATTR_MIN_STACK_SIZE
	.align		4
.L_3:
        /*0018*/ 	.byte	0x04, 0x12
        /*001a*/ 	.short	(.L_5 - .L_4)
	.align		4
.L_4:
        /*001c*/ 	.word	index@(_Z6vecAddPfS_S_)
        /*0020*/ 	.word	0x00000000
.L_5:


//--------------------- .nv.compat                --------------------------
	.section	.nv.compat,"",@"SHT_CUDA_COMPAT_INFO"
	.align	4
        /*0000*/ 	.byte	0x02, 0x09, 0x00, 0x00, 0x02, 0x02, 0x01, 0x00, 0x02, 0x05, 0x05, 0x00, 0x03, 0x07, 0x01, 0x01
        /*0010*/ 	.byte	0x02, 0x03, 0x00, 0x00, 0x02, 0x06, 0x01, 0x00, 0x04, 0x0b, 0x08, 0x00, 0x09, 0x00, 0x00, 0x00
        /*0020*/ 	.byte	0x00, 0x00, 0x00, 0x00


//--------------------- .nv.info._Z6vecAddPfS_S_  --------------------------
	.section	.nv.info._Z6vecAddPfS_S_,"",@"SHT_CUDA_INFO"
	.sectionflags	@""
	.align	4


	//----- nvinfo : EIATTR_CUDA_API_VERSION
	.align		4
        /*0000*/ 	.byte	0x04, 0x37
        /*0002*/ 	.short	(.L_7 - .L_6)
.L_6:
        /*0004*/ 	.word	0x00000082


	//----- nvinfo : EIATTR_KPARAM_INFO
	.align		4
.L_7:
        /*0008*/ 	.byte	0x04, 0x17
        /*000a*/ 	.short	(.L_9 - .L_8)
.L_8:
        /*000c*/ 	.word	0x00000000
        /*0010*/ 	.short	0x0002
        /*0012*/ 	.short	0x0010
        /*0014*/ 	.byte	0x00, 0xf5, 0x21, 0x00


	//----- nvinfo : EIATTR_KPARAM_INFO
	.align		4
.L_9:
        /*0018*/ 	.byte	0x04, 0x17
        /*001a*/ 	.short	(.L_11 - .L_10)
.L_10:
        /*001c*/ 	.word	0x00000000
        /*0020*/ 	.short	0x0001
        /*0022*/ 	.short	0x0008
        /*0024*/ 	.byte	0x00, 0xf5, 0x21, 0x00


	//----- nvinfo : EIATTR_KPARAM_INFO
	.align		4
.L_11:
        /*0028*/ 	.byte	0x04, 0x17
        /*002a*/ 	.short	(.L_13 - .L_12)
.L_12:
        /*002c*/ 	.word	0x00000000
        /*0030*/ 	.short	0x0000
        /*0032*/ 	.short	0x0000
        /*0034*/ 	.byte	0x00, 0xf5, 0x21, 0x00


	//----- nvinfo : EIATTR_SPARSE_MMA_MASK
	.align		4
.L_13:
        /*0038*/ 	.byte	0x03, 0x50
        /*003a*/ 	.short	0x0000


	//----- nvinfo : EIATTR_MAXREG_COUNT
	.align		4
        /*003c*/ 	.byte	0x03, 0x1b
        /*003e*/ 	.short	0x00ff


	//----- nvinfo : EIATTR_MERCURY_ISA_VERSION
	.align		4
        /*0040*/ 	.byte	0x03, 0x5f
        /*0042*/ 	.short	0x0101


	//----- nvinfo : EIATTR_VRC_CTA_INIT_COUNT
	.align		4
        /*0044*/ 	.byte	0x02, 0x4a
	.zero		1
	.zero		1


	//----- nvinfo : EIATTR_EXIT_INSTR_OFFSETS
	.align		4
        /*0048*/ 	.byte	0x04, 0x1c
        /*004a*/ 	.short	(.L_15 - .L_14)


	//   ....[0]....
.L_14:
        /*004c*/ 	.word	0x00000030


	//   ....[1]....
        /*0050*/ 	.word	0x000000f0


	//----- nvinfo : EIATTR_CBANK_PARAM_SIZE
	.align		4
.L_15:
        /*0054*/ 	.byte	0x03, 0x19
        /*0056*/ 	.short	0x0018


	//----- nvinfo : EIATTR_PARAM_CBANK
	.align		4
        /*0058*/ 	.byte	0x04, 0x0a
        /*005a*/ 	.short	(.L_17 - .L_16)
	.align		4
.L_16:
        /*005c*/ 	.word	index@(.nv.constant0._Z6vecAddPfS_S_)
        /*0060*/ 	.short	0x0380
        /*0062*/ 	.short	0x0018


	//----- nvinfo : EIATTR_SW_WAR
	.align		4
.L_17:
        /*0064*/ 	.byte	0x04, 0x36
        /*0066*/ 	.short	(.L_19 - .L_18)
.L_18:
        /*0068*/ 	.word	0x00000008
.L_19:


//--------------------- .nv.callgraph             --------------------------
	.section	.nv.callgraph,"",@"SHT_CUDA_CALLGRAPH"
	.align	4
	.sectionentsize	8
	.align		4
        /*0000*/ 	.word	0x00000000
	.align		4
        /*0004*/ 	.word	0xffffffff
	.align		4
        /*0008*/ 	.word	0x00000000
	.align		4
        /*000c*/ 	.word	0xfffffffe
	.align		4
        /*0010*/ 	.word	0x00000000
	.align		4
        /*0014*/ 	.word	0xfffffffd
	.align		4
        /*0018*/ 	.word	0x00000000
	.align		4
        /*001c*/ 	.word	0xfffffffc


//--------------------- .text._Z6vecAddPfS_S_     --------------------------
	.section	.text._Z6vecAddPfS_S_,"ax",@progbits
	.align	128
        .global         _Z6vecAddPfS_S_
        .type           _Z6vecAddPfS_S_,@function
        .size           _Z6vecAddPfS_S_,(.L_x_1 - _Z6vecAddPfS_S_)
        .other          _Z6vecAddPfS_S_,@"STO_CUDA_ENTRY STV_DEFAULT"
_Z6vecAddPfS_S_:
.text._Z6vecAddPfS_S_:
[----:B------:R-:W-:Y:S01]  /*0000*/  LDC R1, c[0x0][0x37c] ;  /* 0x0000df00ff017b82 */ /* 0x000fe20000000800 */
[----:B------:R-:W0:Y:S02]  /*0010*/  S2R R9, SR_TID.X ;  /* 0x0000000000097919 */ /* 0x000e240000002100 */
[----:B0-----:R-:W-:-:S13]  /*0020*/  ISETP.GT.U32.AND P0, PT, R9, 0x63, PT ;  /* 0x000000630900780c */ /* 0x001fda0003f04070 */
[----:B------:R-:W-:Y:S05]  /*0030*/  @P0 EXIT ;  /* 0x000000000000094d */ /* 0x000fea0003800000 */
[----:B------:R-:W0:Y:S01]  /*0040*/  LDC.64 R2, c[0x0][0x380] ;  /* 0x0000e000ff027b82 */ /* 0x000e220000000a00 */
[----:B------:R-:W1:Y:S07]  /*0050*/  LDCU.64 UR4, c[0x0][0x358] ;  /* 0x00006b00ff0477ac */ /* 0x000e6e0008000a00 */
[----:B------:R-:W2:Y:S08]  /*0060*/  LDC.64 R4, c[0x0][0x388] ;  /* 0x0000e200ff047b82 */ /* 0x000eb00000000a00 */
[----:B------:R-:W3:Y:S01]  /*0070*/  LDC.64 R6, c[0x0][0x390] ;  /* 0x0000e400ff067b82 */ /* 0x000ee20000000a00 */
[----:B0-----:R-:W-:-:S06]  /*0080*/  IMAD.WIDE.U32 R2, R9, 0x4, R2 ;  /* 0x0000000409027825 */ /* 0x001fcc00078e0002 */
[----:B-1----:R-:W4:Y:S01]  /*0090*/  LDG.E R2, desc[UR4][R2.64] ;  /* 0x0000000402027981 */ /* 0x002f22000c1e1900 */
[----:B--2---:R-:W-:-:S06]  /*00a0*/  IMAD.WIDE.U32 R4, R9, 0x4, R4 ;  /* 0x0000000409047825 */ /* 0x004fcc00078e0004 */
[----:B------:R-:W4:Y:S01]  /*00b0*/  LDG.E R5, desc[UR4][R4.64] ;  /* 0x0000000404057981 */ /* 0x000f22000c1e1900 */
[----:B---3--:R-:W-:-:S04]  /*00c0*/  IMAD.WIDE.U32 R6, R9, 0x4, R6 ;  /* 0x0000000409067825 */ /* 0x008fc800078e0006 */
[----:B----4-:R-:W-:-:S05]  /*00d0*/  FADD R9, R2, R5 ;  /* 0x0000000502097221 */ /* 0x010fca0000000000 */
[----:B------:R-:W-:Y:S01]  /*00e0*/  STG.E desc[UR4][R6.64], R9 ;  /* 0x0000000906007986 */ /* 0x000fe2000c101904 */
[----:B------:R-:W-:Y:S05]  /*00f0*/  EXIT ;  /* 0x000000000000794d */ /* 0x000fea0003800000 */
.L_x_0:
[----:B------:R-:W-:-:S00]  /*0100*/  BRA `(.L_x_0) ;  /* 0xfffffffc00fc7947 */ /* 0x000fc0000383ffff */
[----:B------:R-:W-:-:S00]  /*0110*/  NOP ;  /* 0x0000000000007918 */ /* 0x000fc00000000000 */
        /* <DEDUP_REMOVED lines=14> */
.L_x_1:


//--------------------- .nv.shared.reserved.0     --------------------------
	.section	.nv.shared.reserved.0,"aw",@nobits
	.weak		__nv_reservedSMEM_offset_0_alias
	.size		__nv_reservedSMEM_offset_0_alias, 0, 64
	.other		__nv_reservedSMEM_offset_0_alias,@"STO_CUDA_RESERVED_SHARED STV_DEFAULT"
__nv_reservedSMEM_offset_0_alias:
	.zero		0
	.zero		64


//--------------------- .nv.constant0._Z6vecAddPfS_S_ --------------------------
	.section	.nv.constant0._Z6vecAddPfS_S_,"a",@progbits
	.sectionflags	@""
	.align	4
.nv.constant0._Z6vecAddPfS_S_:
	.zero		920


//--------------------- SYMBOLS --------------------------

	.type		.nv.reservedSmem.offset0,@object
	.size		.nv.reservedSmem.offset0,0x4
